//
// Generated by NVIDIA NVVM Compiler
//
// Compiler Build ID: CL-36424714
// Cuda compilation tools, release 13.0, V13.0.88
// Based on NVVM 20.0.0
//

.version 9.0
.target sm_100
.address_size 64

	// .globl	_Z9transposePiS_i

.visible .entry _Z9transposePiS_i(
	.param .u64 .ptr .align 1 _Z9transposePiS_i_param_0,
	.param .u64 .ptr .align 1 _Z9transposePiS_i_param_1,
	.param .u32 _Z9transposePiS_i_param_2
)
{
	.reg .b32 	%r<11>;
	.reg .b64 	%rd<9>;

	ld.param.u64 	%rd1, [_Z9transposePiS_i_param_0];
	ld.param.u64 	%rd2, [_Z9transposePiS_i_param_1];
	ld.param.u32 	%r1, [_Z9transposePiS_i_param_2];
	cvta.to.global.u64 	%rd3, %rd2;
	cvta.to.global.u64 	%rd4, %rd1;
	mov.u32 	%r2, %tid.x;
	mov.u32 	%r3, %ctaid.x;
	mov.u32 	%r4, %ntid.x;
	mad.lo.s32 	%r5, %r3, %r4, %r2;
	div.s32 	%r6, %r5, %r1;
	mul.lo.s32 	%r7, %r6, %r1;
	sub.s32 	%r8, %r5, %r7;
	mad.lo.s32 	%r9, %r8, %r1, %r6;
	mul.wide.s32 	%rd5, %r9, 4;
	add.s64 	%rd6, %rd4, %rd5;
	ld.global.u32 	%r10, [%rd6];
	mul.wide.s32 	%rd7, %r5, 4;
	add.s64 	%rd8, %rd3, %rd7;
	st.global.u32 	[%rd8], %r10;
	ret;

}


// ===== COMPILED SASS (sm_100) =====

	.target	sm_100

	.elftype	@"ET_EXEC"


//--------------------- .note.nv.tkinfo           --------------------------
	.section	.note.nv.tkinfo,"",@"SHT_NOTE"
	.sectionflags	@"SHF_NOTE_NV_TKINFO"
	.tkinfo
        /*0018*/ 	.word	0x00000002
        /*0030*/ 	.string	""
        /*0030*/ 	.string	"ptxas"
        /*0030*/ 	.string	"Cuda compilation tools, release 13.0, V13.0.88"
        /*0030*/ 	.string	"Build cuda_13.0.r13.0/compiler.36424714_0"
        /*0030*/ 	.string	"-arch sm_100 -m 64 "



//--------------------- .note.nv.cuinfo           --------------------------
	.section	.note.nv.cuinfo,"",@"SHT_NOTE"
	.sectionflags	@"SHF_NOTE_NV_CUINFO"
        /*0018*/ 	.short	0x0002
        /*001a*/ 	.short	0x0064
        /*001c*/ 	.short	0x0082
	.zero		2


//--------------------- .nv.info                  --------------------------
	.section	.nv.info,"",@"SHT_CUDA_INFO"
	.align	4


	//----- nvinfo : EIATTR_REGCOUNT
	.align		4
        /*0000*/ 	.byte	0x04, 0x2f
        /*0002*/ 	.short	(.L_1 - .L_0)
	.align		4
.L_0:
        /*0004*/ 	.word	index@(_Z9transposePiS_i)
        /*0008*/ 	.word	0x0000000c


	//----- nvinfo : EIATTR_FRAME_SIZE
	.align		4
.L_1:
        /*000c*/ 	.byte	0x04, 0x11
        /*000e*/ 	.short	(.L_3 - .L_2)
	.align		4
.L_2:
        /*0010*/ 	.word	index@(_Z9transposePiS_i)
        /*0014*/ 	.word	0x00000000


	//----- nvinfo : EIATTR_MIN_STACK_SIZE
	.align		4
.L_3:
        /*0018*/ 	.byte	0x04, 0x12
        /*001a*/ 	.short	(.L_5 - .L_4)
	.align		4
.L_4:
        /*001c*/ 	.word	index@(_Z9transposePiS_i)
        /*0020*/ 	.word	0x00000000
.L_5:


//--------------------- .nv.compat                --------------------------
	.section	.nv.compat,"",@"SHT_CUDA_COMPAT_INFO"
	.align	4
        /*0000*/ 	.byte	0x02, 0x09, 0x00, 0x00, 0x02, 0x02, 0x01, 0x00, 0x02, 0x05, 0x05, 0x00, 0x03, 0x07, 0x01, 0x01
        /*0010*/ 	.byte	0x02, 0x03, 0x00, 0x00, 0x02, 0x06, 0x01, 0x00, 0x04, 0x0b, 0x08, 0x00, 0x09, 0x00, 0x00, 0x00
        /*0020*/ 	.byte	0x00, 0x00, 0x00, 0x00


//--------------------- .nv.info._Z9transposePiS_i --------------------------
	.section	.nv.info._Z9transposePiS_i,"",@"SHT_CUDA_INFO"
	.sectionflags	@""
	.align	4


	//----- nvinfo : EIATTR_CUDA_API_VERSION
	.align		4
        /*0000*/ 	.byte	0x04, 0x37
        /*0002*/ 	.short	(.L_7 - .L_6)
.L_6:
        /*0004*/ 	.word	0x00000082


	//----- nvinfo : EIATTR_KPARAM_INFO
	.align		4
.L_7:
        /*0008*/ 	.byte	0x04, 0x17
        /*000a*/ 	.short	(.L_9 - .L_8)
.L_8:
        /*000c*/ 	.word	0x00000000
        /*0010*/ 	.short	0x0002
        /*0012*/ 	.short	0x0010
        /*0014*/ 	.byte	0x00, 0xf0, 0x11, 0x00


	//----- nvinfo : EIATTR_KPARAM_INFO
	.align		4
.L_9:
        /*0018*/ 	.byte	0x04, 0x17
        /*001a*/ 	.short	(.L_11 - .L_10)
.L_10:
        /*001c*/ 	.word	0x00000000
        /*0020*/ 	.short	0x0001
        /*0022*/ 	.short	0x0008
        /*0024*/ 	.byte	0x00, 0xf5, 0x21, 0x00


	//----- nvinfo : EIATTR_KPARAM_INFO
	.align		4
.L_11:
        /*0028*/ 	.byte	0x04, 0x17
        /*002a*/ 	.short	(.L_13 - .L_12)
.L_12:
        /*002c*/ 	.word	0x00000000
        /*0030*/ 	.short	0x0000
        /*0032*/ 	.short	0x0000
        /*0034*/ 	.byte	0x00, 0xf5, 0x21, 0x00


	//----- nvinfo : EIATTR_SPARSE_MMA_MASK
	.align		4
.L_13:
        /*0038*/ 	.byte	0x03, 0x50
        /*003a*/ 	.short	0x0000


	//----- nvinfo : EIATTR_MAXREG_COUNT
	.align		4
        /*003c*/ 	.byte	0x03, 0x1b
        /*003e*/ 	.short	0x00ff


	//----- nvinfo : EIATTR_MERCURY_ISA_VERSION
	.align		4
        /*0040*/ 	.byte	0x03, 0x5f
        /*0042*/ 	.short	0x0101


	//----- nvinfo : EIATTR_VRC_CTA_INIT_COUNT
	.align		4
        /*0044*/ 	.byte	0x02, 0x4a
	.zero		1
	.zero		1


	//----- nvinfo : EIATTR_EXIT_INSTR_OFFSETS
	.align		4
        /*0048*/ 	.byte	0x04, 0x1c
        /*004a*/ 	.short	(.L_15 - .L_14)


	//   ....[0]....
.L_14:
        /*004c*/ 	.word	0x00000280


	//----- nvinfo : EIATTR_CBANK_PARAM_SIZE
	.align		4
.L_15:
        /*0050*/ 	.byte	0x03, 0x19
        /*0052*/ 	.short	0x0014


	//----- nvinfo : EIATTR_PARAM_CBANK
	.align		4
        /*0054*/ 	.byte	0x04, 0x0a
        /*0056*/ 	.short	(.L_17 - .L_16)
	.align		4
.L_16:
        /*0058*/ 	.word	index@(.nv.constant0._Z9transposePiS_i)
        /*005c*/ 	.short	0x0380
        /*005e*/ 	.short	0x0014


	//----- nvinfo : EIATTR_SW_WAR
	.align		4
.L_17:
        /*0060*/ 	.byte	0x04, 0x36
        /*0062*/ 	.short	(.L_19 - .L_18)
.L_18:
        /*0064*/ 	.word	0x00000008
.L_19:


//--------------------- .nv.callgraph             --------------------------
	.section	.nv.callgraph,"",@"SHT_CUDA_CALLGRAPH"
	.align	4
	.sectionentsize	8
	.align		4
        /*0000*/ 	.word	0x00000000
	.align		4
        /*0004*/ 	.word	0xffffffff
	.align		4
        /*0008*/ 	.word	0x00000000
	.align		4
        /*000c*/ 	.word	0xfffffffe
	.align		4
        /*0010*/ 	.word	0x00000000
	.align		4
        /*0014*/ 	.word	0xfffffffd
	.align		4
        /*0018*/ 	.word	0x00000000
	.align		4
        /*001c*/ 	.word	0xfffffffc


//--------------------- .text._Z9transposePiS_i   --------------------------
	.section	.text._Z9transposePiS_i,"ax",@progbits
	.align	128
        .global         _Z9transposePiS_i
        .type           _Z9transposePiS_i,@function
        .size           _Z9transposePiS_i,(.L_x_1 - _Z9transposePiS_i)
        .other          _Z9transposePiS_i,@"STO_CUDA_ENTRY STV_DEFAULT"
_Z9transposePiS_i:
.text._Z9transposePiS_i:
[----:B------:R-:W-:Y:S08]  /*0000*/  LDC R1, c[0x0][0x37c] ;  /* 0x0000df00ff017b82 */ /* 0x000ff00000000800 */
[----:B------:R-:W0:Y:S01]  /*0010*/  LDC R6, c[0x0][0x390] ;  /* 0x0000e400ff067b82 */ /* 0x000e220000000800 */
[----:B------:R-:W1:Y:S07]  /*0020*/  S2R R7, SR_TID.X ;  /* 0x0000000000077919 */ /* 0x000e6e0000002100 */
[----:B------:R-:W1:Y:S08]  /*0030*/  S2UR UR4, SR_CTAID.X ;  /* 0x00000000000479c3 */ /* 0x000e700000002500 */
[----:B------:R-:W1:Y:S01]  /*0040*/  LDC R4, c[0x0][0x360] ;  /* 0x0000d800ff047b82 */ /* 0x000e620000000800 */
[----:B0-----:R-:W-:-:S04]  /*0050*/  IABS R5, R6 ;  /* 0x0000000600057213 */ /* 0x001fc80000000000 */
[----:B------:R-:W0:Y:S01]  /*0060*/  I2F.RP R0, R5 ;  /* 0x0000000500007306 */ /* 0x000e220000209400 */
[----:B-1----:R-:W-:Y:S01]  /*0070*/  IMAD R7, R4, UR4, R7 ;  /* 0x0000000404077c24 */ /* 0x002fe2000f8e0207 */
[----:B------:R-:W1:Y:S06]  /*0080*/  LDCU.64 UR4, c[0x0][0x358] ;  /* 0x00006b00ff0477ac */ /* 0x000e6c0008000a00 */
[----:B0-----:R-:W0:Y:S02]  /*0090*/  MUFU.RCP R0, R0 ;  /* 0x0000000000007308 */ /* 0x001e240000001000 */
[----:B0-----:R-:W-:-:S02]  /*00a0*/  IADD3 R2, PT, PT, R0, 0xffffffe, RZ ;  /* 0x0ffffffe00027810 */ /* 0x001fc40007ffe0ff */
[----:B------:R-:W-:-:S04]  /*00b0*/  IABS R0, R7 ;  /* 0x0000000700007213 */ /* 0x000fc80000000000 */
[----:B------:R0:W2:Y:S02]  /*00c0*/  F2I.FTZ.U32.TRUNC.NTZ R3, R2 ;  /* 0x0000000200037305 */ /* 0x0000a4000021f000 */
[----:B0-----:R-:W-:Y:S02]  /*00d0*/  HFMA2 R2, -RZ, RZ, 0, 0 ;  /* 0x00000000ff027431 */ /* 0x001fe400000001ff */
[----:B--2---:R-:W-:-:S04]  /*00e0*/  IMAD.MOV R8, RZ, RZ, -R3 ;  /* 0x000000ffff087224 */ /* 0x004fc800078e0a03 */
[----:B------:R-:W-:-:S04]  /*00f0*/  IMAD R9, R8, R5, RZ ;  /* 0x0000000508097224 */ /* 0x000fc800078e02ff */
[----:B------:R-:W-:-:S06]  /*0100*/  IMAD.HI.U32 R3, R3, R9, R2 ;  /* 0x0000000903037227 */ /* 0x000fcc00078e0002 */
[----:B------:R-:W-:-:S04]  /*0110*/  IMAD.HI.U32 R3, R3, R0, RZ ;  /* 0x0000000003037227 */ /* 0x000fc800078e00ff */
[----:B------:R-:W-:-:S04]  /*0120*/  IMAD.MOV R4, RZ, RZ, -R3 ;  /* 0x000000ffff047224 */ /* 0x000fc800078e0a03 */
[----:B------:R-:W-:-:S05]  /*0130*/  IMAD R0, R5, R4, R0 ;  /* 0x0000000405007224 */ /* 0x000fca00078e0200 */
[----:B------:R-:W-:-:S13]  /*0140*/  ISETP.GT.U32.AND P2, PT, R5, R0, PT ;  /* 0x000000000500720c */ /* 0x000fda0003f44070 */
[-C--:B------:R-:W-:Y:S01]  /*0150*/  @!P2 IADD3 R0, PT, PT, R0, -R5.reuse, RZ ;  /* 0x800000050000a210 */ /* 0x080fe20007ffe0ff */
[----:B------:R-:W-:Y:S01]  /*0160*/  @!P2 VIADD R3, R3, 0x1 ;  /* 0x000000010303a836 */ /* 0x000fe20000000000 */
[----:B------:R-:W-:Y:S02]  /*0170*/  ISETP.NE.AND P2, PT, R6, RZ, PT ;  /* 0x000000ff0600720c */ /* 0x000fe40003f45270 */
[----:B------:R-:W-:Y:S02]  /*0180*/  ISETP.GE.U32.AND P0, PT, R0, R5, PT ;  /* 0x000000050000720c */ /* 0x000fe40003f06070 */
[----:B------:R-:W-:-:S04]  /*0190*/  LOP3.LUT R0, R7, R6, RZ, 0x3c, !PT ;  /* 0x0000000607007212 */ /* 0x000fc800078e3cff */
[----:B------:R-:W-:-:S07]  /*01a0*/  ISETP.GE.AND P1, PT, R0, RZ, PT ;  /* 0x000000ff0000720c */ /* 0x000fce0003f26270 */
[----:B------:R-:W-:-:S05]  /*01b0*/  @P0 IADD3 R3, PT, PT, R3, 0x1, RZ ;  /* 0x0000000103030810 */ /* 0x000fca0007ffe0ff */
[----:B------:R-:W-:Y:S02]  /*01c0*/  IMAD.MOV.U32 R0, RZ, RZ, R3 ;  /* 0x000000ffff007224 */ /* 0x000fe400078e0003 */
[----:B------:R-:W0:Y:S03]  /*01d0*/  LDC.64 R2, c[0x0][0x380] ;  /* 0x0000e000ff027b82 */ /* 0x000e260000000a00 */
[----:B------:R-:W-:Y:S02]  /*01e0*/  @!P1 IADD3 R0, PT, PT, -R0, RZ, RZ ;  /* 0x000000ff00009210 */ /* 0x000fe40007ffe1ff */
[----:B------:R-:W-:-:S04]  /*01f0*/  @!P2 LOP3.LUT R0, RZ, R6, RZ, 0x33, !PT ;  /* 0x00000006ff00a212 */ /* 0x000fc800078e33ff */
[----:B------:R-:W-:-:S05]  /*0200*/  IADD3 R5, PT, PT, -R0, RZ, RZ ;  /* 0x000000ff00057210 */ /* 0x000fca0007ffe1ff */
[----:B------:R-:W-:-:S04]  /*0210*/  IMAD R5, R6, R5, R7 ;  /* 0x0000000506057224 */ /* 0x000fc800078e0207 */
[----:B------:R-:W-:-:S04]  /*0220*/  IMAD R5, R5, R6, R0 ;  /* 0x0000000605057224 */ /* 0x000fc800078e0200 */
[----:B0-----:R-:W-:Y:S02]  /*0230*/  IMAD.WIDE R2, R5, 0x4, R2 ;  /* 0x0000000405027825 */ /* 0x001fe400078e0202 */
[----:B------:R-:W0:Y:S04]  /*0240*/  LDC.64 R4, c[0x0][0x388] ;  /* 0x0000e200ff047b82 */ /* 0x000e280000000a00 */
[----:B-1----:R-:W2:Y:S01]  /*0250*/  LDG.E R3, desc[UR4][R2.64] ;  /* 0x0000000402037981 */ /* 0x002ea2000c1e1900 */
[----:B0-----:R-:W-:-:S05]  /*0260*/  IMAD.WIDE R4, R7, 0x4, R4 ;  /* 0x0000000407047825 */ /* 0x001fca00078e0204 */
[----:B--2---:R-:W-:Y:S01]  /*0270*/  STG.E desc[UR4][R4.64], R3 ;  /* 0x0000000304007986 */ /* 0x004fe2000c101904 */
[----:B------:R-:W-:Y:S05]  /*0280*/  EXIT ;  /* 0x000000000000794d */ /* 0x000fea0003800000 */
.L_x_0:
[----:B------:R-:W-:-:S00]  /*0290*/  BRA `(.L_x_0) ;  /* 0xfffffffc00fc7947 */ /* 0x000fc0000383ffff */
[----:B------:R-:W-:-:S00]  /*02a0*/  NOP ;  /* 0x0000000000007918 */ /* 0x000fc00000000000 */
        /* <DEDUP_REMOVED lines=13> */
.L_x_1:


//--------------------- .nv.shared.reserved.0     --------------------------
	.section	.nv.shared.reserved.0,"aw",@nobits
	.weak		__nv_reservedSMEM_offset_0_alias
	.size		__nv_reservedSMEM_offset_0_alias, 0, 64
	.other		__nv_reservedSMEM_offset_0_alias,@"STO_CUDA_RESERVED_SHARED STV_DEFAULT"
__nv_reservedSMEM_offset_0_alias:
	.zero		0
	.zero		64


//--------------------- .nv.constant0._Z9transposePiS_i --------------------------
	.section	.nv.constant0._Z9transposePiS_i,"a",@progbits
	.sectionflags	@""
	.align	4
.nv.constant0._Z9transposePiS_i:
	.zero		916


//--------------------- SYMBOLS --------------------------

	.type		.nv.reservedSmem.offset0,@object
	.size		.nv.reservedSmem.offset0,0x4
